//
// Generated by NVIDIA NVVM Compiler
//
// Compiler Build ID: CL-36424714
// Cuda compilation tools, release 13.0, V13.0.88
// Based on NVVM 20.0.0
//

.version 9.0
.target sm_100
.address_size 64

	// .globl	_Z23transpose_f32_f32_naivePKfPfii
// _ZZ22transpose_f32_f32_SMEMILi32EEvPKfPfiiE4smem has been demoted

.visible .entry _Z23transpose_f32_f32_naivePKfPfii(
	.param .u64 .ptr .align 1 _Z23transpose_f32_f32_naivePKfPfii_param_0,
	.param .u64 .ptr .align 1 _Z23transpose_f32_f32_naivePKfPfii_param_1,
	.param .u32 _Z23transpose_f32_f32_naivePKfPfii_param_2,
	.param .u32 _Z23transpose_f32_f32_naivePKfPfii_param_3
)
{
	.reg .pred 	%p<4>;
	.reg .b32 	%r<13>;
	.reg .b32 	%f<2>;
	.reg .b64 	%rd<9>;

	ld.param.u64 	%rd1, [_Z23transpose_f32_f32_naivePKfPfii_param_0];
	ld.param.u64 	%rd2, [_Z23transpose_f32_f32_naivePKfPfii_param_1];
	ld.param.u32 	%r3, [_Z23transpose_f32_f32_naivePKfPfii_param_2];
	ld.param.u32 	%r4, [_Z23transpose_f32_f32_naivePKfPfii_param_3];
	mov.u32 	%r5, %ctaid.y;
	mov.u32 	%r6, %ntid.y;
	mov.u32 	%r7, %tid.y;
	mad.lo.s32 	%r1, %r5, %r6, %r7;
	mov.u32 	%r8, %ctaid.x;
	mov.u32 	%r9, %ntid.x;
	mov.u32 	%r10, %tid.x;
	mad.lo.s32 	%r2, %r8, %r9, %r10;
	setp.ge.s32 	%p1, %r1, %r3;
	setp.ge.s32 	%p2, %r2, %r4;
	or.pred  	%p3, %p1, %p2;
	@%p3 bra 	$L__BB0_2;
	cvta.to.global.u64 	%rd3, %rd1;
	cvta.to.global.u64 	%rd4, %rd2;
	mad.lo.s32 	%r11, %r4, %r1, %r2;
	mul.wide.s32 	%rd5, %r11, 4;
	add.s64 	%rd6, %rd3, %rd5;
	ld.global.nc.f32 	%f1, [%rd6];
	mad.lo.s32 	%r12, %r3, %r2, %r1;
	mul.wide.s32 	%rd7, %r12, 4;
	add.s64 	%rd8, %rd4, %rd7;
	st.global.f32 	[%rd8], %f1;
$L__BB0_2:
	ret;

}
	// .globl	_Z22transpose_f32_f32_SMEMILi32EEvPKfPfii
.visible .entry _Z22transpose_f32_f32_SMEMILi32EEvPKfPfii(
	.param .u64 .ptr .align 1 _Z22transpose_f32_f32_SMEMILi32EEvPKfPfii_param_0,
	.param .u64 .ptr .align 1 _Z22transpose_f32_f32_SMEMILi32EEvPKfPfii_param_1,
	.param .u32 _Z22transpose_f32_f32_SMEMILi32EEvPKfPfii_param_2,
	.param .u32 _Z22transpose_f32_f32_SMEMILi32EEvPKfPfii_param_3
)
{
	.reg .b32 	%r<21>;
	.reg .b32 	%f<3>;
	.reg .b64 	%rd<9>;
	// demoted variable
	.shared .align 4 .b8 _ZZ22transpose_f32_f32_SMEMILi32EEvPKfPfiiE4smem[4224];
	ld.param.u64 	%rd1, [_Z22transpose_f32_f32_SMEMILi32EEvPKfPfii_param_0];
	ld.param.u64 	%rd2, [_Z22transpose_f32_f32_SMEMILi32EEvPKfPfii_param_1];
	ld.param.u32 	%r1, [_Z22transpose_f32_f32_SMEMILi32EEvPKfPfii_param_2];
	ld.param.u32 	%r2, [_Z22transpose_f32_f32_SMEMILi32EEvPKfPfii_param_3];
	cvta.to.global.u64 	%rd3, %rd2;
	cvta.to.global.u64 	%rd4, %rd1;
	mov.u32 	%r3, %ctaid.y;
	shl.b32 	%r4, %r3, 5;
	mov.u32 	%r5, %tid.y;
	add.s32 	%r6, %r4, %r5;
	mov.u32 	%r7, %ctaid.x;
	shl.b32 	%r8, %r7, 5;
	mov.u32 	%r9, %tid.x;
	add.s32 	%r10, %r8, %r9;
	mad.lo.s32 	%r11, %r2, %r6, %r10;
	mul.wide.s32 	%rd5, %r11, 4;
	add.s64 	%rd6, %rd4, %rd5;
	ld.global.nc.f32 	%f1, [%rd6];
	mov.u32 	%r12, _ZZ22transpose_f32_f32_SMEMILi32EEvPKfPfiiE4smem;
	mad.lo.s32 	%r13, %r5, 132, %r12;
	shl.b32 	%r14, %r9, 2;
	add.s32 	%r15, %r13, %r14;
	st.shared.f32 	[%r15], %f1;
	bar.sync 	0;
	add.s32 	%r16, %r8, %r5;
	mad.lo.s32 	%r17, %r9, 132, %r12;
	shl.b32 	%r18, %r5, 2;
	add.s32 	%r19, %r17, %r18;
	ld.shared.f32 	%f2, [%r19];
	mad.lo.s32 	%r20, %r1, %r16, %r10;
	mul.wide.s32 	%rd7, %r20, 4;
	add.s64 	%rd8, %rd3, %rd7;
	st.global.f32 	[%rd8], %f2;
	ret;

}


// ===== COMPILED SASS (sm_100) =====

	.target	sm_100

	.elftype	@"ET_EXEC"


//--------------------- .note.nv.tkinfo           --------------------------
	.section	.note.nv.tkinfo,"",@"SHT_NOTE"
	.sectionflags	@"SHF_NOTE_NV_TKINFO"
	.tkinfo
        /*0018*/ 	.word	0x00000002
        /*0030*/ 	.string	""
        /*0030*/ 	.string	"ptxas"
        /*0030*/ 	.string	"Cuda compilation tools, release 13.0, V13.0.88"
        /*0030*/ 	.string	"Build cuda_13.0.r13.0/compiler.36424714_0"
        /*0030*/ 	.string	"-arch sm_100 -m 64 "



//--------------------- .note.nv.cuinfo           --------------------------
	.section	.note.nv.cuinfo,"",@"SHT_NOTE"
	.sectionflags	@"SHF_NOTE_NV_CUINFO"
        /*0018*/ 	.short	0x0002
        /*001a*/ 	.short	0x0064
        /*001c*/ 	.short	0x0082
	.zero		2


//--------------------- .nv.info                  --------------------------
	.section	.nv.info,"",@"SHT_CUDA_INFO"
	.align	4


	//----- nvinfo : EIATTR_REGCOUNT
	.align		4
        /*0000*/ 	.byte	0x04, 0x2f
        /*0002*/ 	.short	(.L_1 - .L_0)
	.align		4
.L_0:
        /*0004*/ 	.word	index@(_Z23transpose_f32_f32_naivePKfPfii)
        /*0008*/ 	.word	0x0000000a


	//----- nvinfo : EIATTR_FRAME_SIZE
	.align		4
.L_1:
        /*000c*/ 	.byte	0x04, 0x11
        /*000e*/ 	.short	(.L_3 - .L_2)
	.align		4
.L_2:
        /*0010*/ 	.word	index@(_Z23transpose_f32_f32_naivePKfPfii)
        /*0014*/ 	.word	0x00000000


	//----- nvinfo : EIATTR_REGCOUNT
	.align		4
.L_3:
        /*0018*/ 	.byte	0x04, 0x2f
        /*001a*/ 	.short	(.L_5 - .L_4)
	.align		4
.L_4:
        /*001c*/ 	.word	index@(_Z22transpose_f32_f32_SMEMILi32EEvPKfPfii)
        /*0020*/ 	.word	0x0000000e


	//----- nvinfo : EIATTR_FRAME_SIZE
	.align		4
.L_5:
        /*0024*/ 	.byte	0x04, 0x11
        /*0026*/ 	.short	(.L_7 - .L_6)
	.align		4
.L_6:
        /*0028*/ 	.word	index@(_Z22transpose_f32_f32_SMEMILi32EEvPKfPfii)
        /*002c*/ 	.word	0x00000000


	//----- nvinfo : EIATTR_MIN_STACK_SIZE
	.align		4
.L_7:
        /*0030*/ 	.byte	0x04, 0x12
        /*0032*/ 	.short	(.L_9 - .L_8)
	.align		4
.L_8:
        /*0034*/ 	.word	index@(_Z22transpose_f32_f32_SMEMILi32EEvPKfPfii)
        /*0038*/ 	.word	0x00000000


	//----- nvinfo : EIATTR_MIN_STACK_SIZE
	.align		4
.L_9:
        /*003c*/ 	.byte	0x04, 0x12
        /*003e*/ 	.short	(.L_11 - .L_10)
	.align		4
.L_10:
        /*0040*/ 	.word	index@(_Z23transpose_f32_f32_naivePKfPfii)
        /*0044*/ 	.word	0x00000000
.L_11:


//--------------------- .nv.compat                --------------------------
	.section	.nv.compat,"",@"SHT_CUDA_COMPAT_INFO"
	.align	4
        /*0000*/ 	.byte	0x02, 0x09, 0x00, 0x00, 0x02, 0x02, 0x01, 0x00, 0x02, 0x05, 0x05, 0x00, 0x03, 0x07, 0x01, 0x01
        /*0010*/ 	.byte	0x02, 0x03, 0x00, 0x00, 0x02, 0x06, 0x01, 0x00, 0x04, 0x0b, 0x08, 0x00, 0x09, 0x00, 0x00, 0x00
        /*0020*/ 	.byte	0x00, 0x00, 0x00, 0x00


//--------------------- .nv.info._Z22transpose_f32_f32_SMEMILi32EEvPKfPfii --------------------------
	.section	.nv.info._Z22transpose_f32_f32_SMEMILi32EEvPKfPfii,"",@"SHT_CUDA_INFO"
	.sectionflags	@""
	.align	4


	//----- nvinfo : EIATTR_CUDA_API_VERSION
	.align		4
        /*0000*/ 	.byte	0x04, 0x37
        /*0002*/ 	.short	(.L_13 - .L_12)
.L_12:
        /*0004*/ 	.word	0x00000082


	//----- nvinfo : EIATTR_KPARAM_INFO
	.align		4
.L_13:
        /*0008*/ 	.byte	0x04, 0x17
        /*000a*/ 	.short	(.L_15 - .L_14)
.L_14:
        /*000c*/ 	.word	0x00000000
        /*0010*/ 	.short	0x0003
        /*0012*/ 	.short	0x0014
        /*0014*/ 	.byte	0x00, 0xf0, 0x11, 0x00


	//----- nvinfo : EIATTR_KPARAM_INFO
	.align		4
.L_15:
        /*0018*/ 	.byte	0x04, 0x17
        /*001a*/ 	.short	(.L_17 - .L_16)
.L_16:
        /*001c*/ 	.word	0x00000000
        /*0020*/ 	.short	0x0002
        /*0022*/ 	.short	0x0010
        /*0024*/ 	.byte	0x00, 0xf0, 0x11, 0x00


	//----- nvinfo : EIATTR_KPARAM_INFO
	.align		4
.L_17:
        /*0028*/ 	.byte	0x04, 0x17
        /*002a*/ 	.short	(.L_19 - .L_18)
.L_18:
        /*002c*/ 	.word	0x00000000
        /*0030*/ 	.short	0x0001
        /*0032*/ 	.short	0x0008
        /*0034*/ 	.byte	0x00, 0xf5, 0x21, 0x00


	//----- nvinfo : EIATTR_KPARAM_INFO
	.align		4
.L_19:
        /*0038*/ 	.byte	0x04, 0x17
        /*003a*/ 	.short	(.L_21 - .L_20)
.L_20:
        /*003c*/ 	.word	0x00000000
        /*0040*/ 	.short	0x0000
        /*0042*/ 	.short	0x0000
        /*0044*/ 	.byte	0x00, 0xf5, 0x21, 0x00


	//----- nvinfo : EIATTR_SPARSE_MMA_MASK
	.align		4
.L_21:
        /*0048*/ 	.byte	0x03, 0x50
        /*004a*/ 	.short	0x0000


	//----- nvinfo : EIATTR_MAXREG_COUNT
	.align		4
        /*004c*/ 	.byte	0x03, 0x1b
        /*004e*/ 	.short	0x00ff


	//----- nvinfo : EIATTR_NUM_BARRIERS
	.align		4
        /*0050*/ 	.byte	0x02, 0x4c
        /*0052*/ 	.byte	0x01
	.zero		1


	//----- nvinfo : EIATTR_MERCURY_ISA_VERSION
	.align		4
        /*0054*/ 	.byte	0x03, 0x5f
        /*0056*/ 	.short	0x0101


	//----- nvinfo : EIATTR_VRC_CTA_INIT_COUNT
	.align		4
        /*0058*/ 	.byte	0x02, 0x4a
	.zero		1
	.zero		1


	//----- nvinfo : EIATTR_EXIT_INSTR_OFFSETS
	.align		4
        /*005c*/ 	.byte	0x04, 0x1c
        /*005e*/ 	.short	(.L_23 - .L_22)


	//   ....[0]....
.L_22:
        /*0060*/ 	.word	0x000001d0


	//----- nvinfo : EIATTR_CBANK_PARAM_SIZE
	.align		4
.L_23:
        /*0064*/ 	.byte	0x03, 0x19
        /*0066*/ 	.short	0x0018


	//----- nvinfo : EIATTR_PARAM_CBANK
	.align		4
        /*0068*/ 	.byte	0x04, 0x0a
        /*006a*/ 	.short	(.L_25 - .L_24)
	.align		4
.L_24:
        /*006c*/ 	.word	index@(.nv.constant0._Z22transpose_f32_f32_SMEMILi32EEvPKfPfii)
        /*0070*/ 	.short	0x0380
        /*0072*/ 	.short	0x0018


	//----- nvinfo : EIATTR_SW_WAR
	.align		4
.L_25:
        /*0074*/ 	.byte	0x04, 0x36
        /*0076*/ 	.short	(.L_27 - .L_26)
.L_26:
        /*0078*/ 	.word	0x00000008
.L_27:


//--------------------- .nv.info._Z23transpose_f32_f32_naivePKfPfii --------------------------
	.section	.nv.info._Z23transpose_f32_f32_naivePKfPfii,"",@"SHT_CUDA_INFO"
	.sectionflags	@""
	.align	4


	//----- nvinfo : EIATTR_CUDA_API_VERSION
	.align		4
        /*0000*/ 	.byte	0x04, 0x37
        /*0002*/ 	.short	(.L_29 - .L_28)
.L_28:
        /*0004*/ 	.word	0x00000082


	//----- nvinfo : EIATTR_KPARAM_INFO
	.align		4
.L_29:
        /*0008*/ 	.byte	0x04, 0x17
        /*000a*/ 	.short	(.L_31 - .L_30)
.L_30:
        /*000c*/ 	.word	0x00000000
        /*0010*/ 	.short	0x0003
        /*0012*/ 	.short	0x0014
        /*0014*/ 	.byte	0x00, 0xf0, 0x11, 0x00


	//----- nvinfo : EIATTR_KPARAM_INFO
	.align		4
.L_31:
        /*0018*/ 	.byte	0x04, 0x17
        /*001a*/ 	.short	(.L_33 - .L_32)
.L_32:
        /*001c*/ 	.word	0x00000000
        /*0020*/ 	.short	0x0002
        /*0022*/ 	.short	0x0010
        /*0024*/ 	.byte	0x00, 0xf0, 0x11, 0x00


	//----- nvinfo : EIATTR_KPARAM_INFO
	.align		4
.L_33:
        /*0028*/ 	.byte	0x04, 0x17
        /*002a*/ 	.short	(.L_35 - .L_34)
.L_34:
        /*002c*/ 	.word	0x00000000
        /*0030*/ 	.short	0x0001
        /*0032*/ 	.short	0x0008
        /*0034*/ 	.byte	0x00, 0xf5, 0x21, 0x00


	//----- nvinfo : EIATTR_KPARAM_INFO
	.align		4
.L_35:
        /*0038*/ 	.byte	0x04, 0x17
        /*003a*/ 	.short	(.L_37 - .L_36)
.L_36:
        /*003c*/ 	.word	0x00000000
        /*0040*/ 	.short	0x0000
        /*0042*/ 	.short	0x0000
        /*0044*/ 	.byte	0x00, 0xf5, 0x21, 0x00


	//----- nvinfo : EIATTR_SPARSE_MMA_MASK
	.align		4
.L_37:
        /*0048*/ 	.byte	0x03, 0x50
        /*004a*/ 	.short	0x0000


	//----- nvinfo : EIATTR_MAXREG_COUNT
	.align		4
        /*004c*/ 	.byte	0x03, 0x1b
        /*004e*/ 	.short	0x00ff


	//----- nvinfo : EIATTR_MERCURY_ISA_VERSION
	.align		4
        /*0050*/ 	.byte	0x03, 0x5f
        /*0052*/ 	.short	0x0101


	//----- nvinfo : EIATTR_VRC_CTA_INIT_COUNT
	.align		4
        /*0054*/ 	.byte	0x02, 0x4a
	.zero		1
	.zero		1


	//----- nvinfo : EIATTR_EXIT_INSTR_OFFSETS
	.align		4
        /*0058*/ 	.byte	0x04, 0x1c
        /*005a*/ 	.short	(.L_39 - .L_38)


	//   ....[0]....
.L_38:
        /*005c*/ 	.word	0x000000c0


	//   ....[1]....
        /*0060*/ 	.word	0x00000160


	//----- nvinfo : EIATTR_CBANK_PARAM_SIZE
	.align		4
.L_39:
        /*0064*/ 	.byte	0x03, 0x19
        /*0066*/ 	.short	0x0018


	//----- nvinfo : EIATTR_PARAM_CBANK
	.align		4
        /*0068*/ 	.byte	0x04, 0x0a
        /*006a*/ 	.short	(.L_41 - .L_40)
	.align		4
.L_40:
        /*006c*/ 	.word	index@(.nv.constant0._Z23transpose_f32_f32_naivePKfPfii)
        /*0070*/ 	.short	0x0380
        /*0072*/ 	.short	0x0018


	//----- nvinfo : EIATTR_SW_WAR
	.align		4
.L_41:
        /*0074*/ 	.byte	0x04, 0x36
        /*0076*/ 	.short	(.L_43 - .L_42)
.L_42:
        /*0078*/ 	.word	0x00000008
.L_43:


//--------------------- .nv.callgraph             --------------------------
	.section	.nv.callgraph,"",@"SHT_CUDA_CALLGRAPH"
	.align	4
	.sectionentsize	8
	.align		4
        /*0000*/ 	.word	0x00000000
	.align		4
        /*0004*/ 	.word	0xffffffff
	.align		4
        /*0008*/ 	.word	0x00000000
	.align		4
        /*000c*/ 	.word	0xfffffffe
	.align		4
        /*0010*/ 	.word	0x00000000
	.align		4
        /*0014*/ 	.word	0xfffffffd
	.align		4
        /*0018*/ 	.word	0x00000000
	.align		4
        /*001c*/ 	.word	0xfffffffc


//--------------------- .text._Z22transpose_f32_f32_SMEMILi32EEvPKfPfii --------------------------
	.section	.text._Z22transpose_f32_f32_SMEMILi32EEvPKfPfii,"ax",@progbits
	.align	128
        .global         _Z22transpose_f32_f32_SMEMILi32EEvPKfPfii
        .type           _Z22transpose_f32_f32_SMEMILi32EEvPKfPfii,@function
        .size           _Z22transpose_f32_f32_SMEMILi32EEvPKfPfii,(.L_x_2 - _Z22transpose_f32_f32_SMEMILi32EEvPKfPfii)
        .other          _Z22transpose_f32_f32_SMEMILi32EEvPKfPfii,@"STO_CUDA_ENTRY STV_DEFAULT"
_Z22transpose_f32_f32_SMEMILi32EEvPKfPfii:
.text._Z22transpose_f32_f32_SMEMILi32EEvPKfPfii:
[----:B------:R-:W-:Y:S01]  /*0000*/  LDC R1, c[0x0][0x37c] ;  /* 0x0000df00ff017b82 */ /* 0x000fe20000000800 */
[----:B------:R-:W0:Y:S07]  /*0010*/  S2R R0, SR_CTAID.Y ;  /* 0x0000000000007919 */ /* 0x000e2e0000002600 */
[----:B------:R-:W1:Y:S01]  /*0020*/  LDC.64 R2, c[0x0][0x380] ;  /* 0x0000e000ff027b82 */ /* 0x000e620000000a00 */
[----:B------:R-:W2:Y:S01]  /*0030*/  LDCU UR6, c[0x0][0x394] ;  /* 0x00007280ff0677ac */ /* 0x000ea20008000800 */
[----:B------:R-:W0:Y:S01]  /*0040*/  S2R R11, SR_TID.Y ;  /* 0x00000000000b7919 */ /* 0x000e220000002200 */
[----:B------:R-:W3:Y:S01]  /*0050*/  LDCU.64 UR4, c[0x0][0x358] ;  /* 0x00006b00ff0477ac */ /* 0x000ee20008000a00 */
[----:B------:R-:W4:Y:S01]  /*0060*/  S2R R8, SR_CTAID.X ;  /* 0x0000000000087919 */ /* 0x000f220000002500 */
[----:B------:R-:W4:Y:S01]  /*0070*/  S2R R9, SR_TID.X ;  /* 0x0000000000097919 */ /* 0x000f220000002100 */
[----:B0-----:R-:W-:-:S02]  /*0080*/  LEA R0, R0, R11, 0x5 ;  /* 0x0000000b00007211 */ /* 0x001fc400078e28ff */
[----:B----4-:R-:W-:-:S05]  /*0090*/  LEA R5, R8, R9, 0x5 ;  /* 0x0000000908057211 */ /* 0x010fca00078e28ff */
[----:B--2---:R-:W-:Y:S01]  /*00a0*/  IMAD R7, R0, UR6, R5 ;  /* 0x0000000600077c24 */ /* 0x004fe2000f8e0205 */
[----:B------:R-:W-:Y:S01]  /*00b0*/  MOV R4, 0x400 ;  /* 0x0000040000047802 */ /* 0x000fe20000000f00 */
[----:B------:R-:W0:Y:S02]  /*00c0*/  LDCU UR6, c[0x0][0x390] ;  /* 0x00007200ff0677ac */ /* 0x000e240008000800 */
[----:B-1----:R-:W-:-:S05]  /*00d0*/  IMAD.WIDE R2, R7, 0x4, R2 ;  /* 0x0000000407027825 */ /* 0x002fca00078e0202 */
[----:B---3--:R1:W2:Y:S01]  /*00e0*/  LDG.E.CONSTANT R0, desc[UR4][R2.64] ;  /* 0x0000000402007981 */ /* 0x0082a2000c1e9900 */
[----:B------:R-:W3:Y:S01]  /*00f0*/  S2R R7, SR_CgaCtaId ;  /* 0x0000000000077919 */ /* 0x000ee20000008800 */
[----:B-1----:R-:W1:Y:S01]  /*0100*/  LDC.64 R2, c[0x0][0x388] ;  /* 0x0000e200ff027b82 */ /* 0x002e620000000a00 */
[----:B---3--:R-:W-:-:S05]  /*0110*/  LEA R4, R7, R4, 0x18 ;  /* 0x0000000407047211 */ /* 0x008fca00078ec0ff */
[--C-:B------:R-:W-:Y:S02]  /*0120*/  IMAD R6, R11, 0x84, R4.reuse ;  /* 0x000000840b067824 */ /* 0x100fe400078e0204 */
[----:B------:R-:W-:-:S03]  /*0130*/  IMAD R4, R9, 0x84, R4 ;  /* 0x0000008409047824 */ /* 0x000fc600078e0204 */
[----:B------:R-:W-:Y:S02]  /*0140*/  LEA R7, R9, R6, 0x2 ;  /* 0x0000000609077211 */ /* 0x000fe400078e10ff */
[----:B------:R-:W-:Y:S02]  /*0150*/  LEA R6, R11, R4, 0x2 ;  /* 0x000000040b067211 */ /* 0x000fe400078e10ff */
[----:B------:R-:W-:-:S05]  /*0160*/  LEA R4, R8, R11, 0x5 ;  /* 0x0000000b08047211 */ /* 0x000fca00078e28ff */
[----:B0-----:R-:W-:-:S04]  /*0170*/  IMAD R5, R4, UR6, R5 ;  /* 0x0000000604057c24 */ /* 0x001fc8000f8e0205 */
[----:B-1----:R-:W-:Y:S01]  /*0180*/  IMAD.WIDE R2, R5, 0x4, R2 ;  /* 0x0000000405027825 */ /* 0x002fe200078e0202 */
[----:B--2---:R-:W-:Y:S01]  /*0190*/  STS [R7], R0 ;  /* 0x0000000007007388 */ /* 0x004fe20000000800 */
[----:B------:R-:W-:Y:S06]  /*01a0*/  BAR.SYNC.DEFER_BLOCKING 0x0 ;  /* 0x0000000000007b1d */ /* 0x000fec0000010000 */
[----:B------:R-:W0:Y:S04]  /*01b0*/  LDS R9, [R6] ;  /* 0x0000000006097984 */ /* 0x000e280000000800 */
[----:B0-----:R-:W-:Y:S01]  /*01c0*/  STG.E desc[UR4][R2.64], R9 ;  /* 0x0000000902007986 */ /* 0x001fe2000c101904 */
[----:B------:R-:W-:Y:S05]  /*01d0*/  EXIT ;  /* 0x000000000000794d */ /* 0x000fea0003800000 */
.L_x_0:
[----:B------:R-:W-:-:S00]  /*01e0*/  BRA `(.L_x_0) ;  /* 0xfffffffc00fc7947 */ /* 0x000fc0000383ffff */
[----:B------:R-:W-:-:S00]  /*01f0*/  NOP ;  /* 0x0000000000007918 */ /* 0x000fc00000000000 */
        /* <DEDUP_REMOVED lines=8> */
.L_x_2:


//--------------------- .text._Z23transpose_f32_f32_naivePKfPfii --------------------------
	.section	.text._Z23transpose_f32_f32_naivePKfPfii,"ax",@progbits
	.align	128
        .global         _Z23transpose_f32_f32_naivePKfPfii
        .type           _Z23transpose_f32_f32_naivePKfPfii,@function
        .size           _Z23transpose_f32_f32_naivePKfPfii,(.L_x_3 - _Z23transpose_f32_f32_naivePKfPfii)
        .other          _Z23transpose_f32_f32_naivePKfPfii,@"STO_CUDA_ENTRY STV_DEFAULT"
_Z23transpose_f32_f32_naivePKfPfii:
.text._Z23transpose_f32_f32_naivePKfPfii:
[----:B------:R-:W-:Y:S01]  /*0000*/  LDC R1, c[0x0][0x37c] ;  /* 0x0000df00ff017b82 */ /* 0x000fe20000000800 */
[----:B------:R-:W0:Y:S07]  /*0010*/  S2R R2, SR_TID.X ;  /* 0x0000000000027919 */ /* 0x000e2e0000002100 */
[----:B------:R-:W1:Y:S01]  /*0020*/  LDC R0, c[0x0][0x364] ;  /* 0x0000d900ff007b82 */ /* 0x000e620000000800 */
[----:B------:R-:W2:Y:S01]  /*0030*/  LDCU.64 UR6, c[0x0][0x390] ;  /* 0x00007200ff0677ac */ /* 0x000ea20008000a00 */
[----:B------:R-:W1:Y:S06]  /*0040*/  S2R R3, SR_TID.Y ;  /* 0x0000000000037919 */ /* 0x000e6c0000002200 */
[----:B------:R-:W0:Y:S08]  /*0050*/  S2UR UR5, SR_CTAID.X ;  /* 0x00000000000579c3 */ /* 0x000e300000002500 */
[----:B------:R-:W0:Y:S08]  /*0060*/  LDC R7, c[0x0][0x360] ;  /* 0x0000d800ff077b82 */ /* 0x000e300000000800 */
[----:B------:R-:W1:Y:S01]  /*0070*/  S2UR UR4, SR_CTAID.Y ;  /* 0x00000000000479c3 */ /* 0x000e620000002600 */
[----:B0-----:R-:W-:-:S05]  /*0080*/  IMAD R7, R7, UR5, R2 ;  /* 0x0000000507077c24 */ /* 0x001fca000f8e0202 */
[----:B--2---:R-:W-:Y:S01]  /*0090*/  ISETP.GE.AND P0, PT, R7, UR7, PT ;  /* 0x0000000707007c0c */ /* 0x004fe2000bf06270 */
[----:B-1----:R-:W-:-:S05]  /*00a0*/  IMAD R0, R0, UR4, R3 ;  /* 0x0000000400007c24 */ /* 0x002fca000f8e0203 */
[----:B------:R-:W-:-:S13]  /*00b0*/  ISETP.GE.OR P0, PT, R0, UR6, P0 ;  /* 0x0000000600007c0c */ /* 0x000fda0008706670 */
[----:B------:R-:W-:Y:S05]  /*00c0*/  @P0 EXIT ;  /* 0x000000000000094d */ /* 0x000fea0003800000 */
[----:B------:R-:W0:Y:S01]  /*00d0*/  LDC.64 R2, c[0x0][0x380] ;  /* 0x0000e000ff027b82 */ /* 0x000e220000000a00 */
[----:B------:R-:W1:Y:S01]  /*00e0*/  LDCU.64 UR4, c[0x0][0x358] ;  /* 0x00006b00ff0477ac */ /* 0x000e620008000a00 */
[----:B------:R-:W-:-:S04]  /*00f0*/  IMAD R5, R0, UR7, R7 ;  /* 0x0000000700057c24 */ /* 0x000fc8000f8e0207 */
[----:B0-----:R-:W-:Y:S02]  /*0100*/  IMAD.WIDE R2, R5, 0x4, R2 ;  /* 0x0000000405027825 */ /* 0x001fe400078e0202 */
[----:B------:R-:W0:Y:S04]  /*0110*/  LDC.64 R4, c[0x0][0x388] ;  /* 0x0000e200ff047b82 */ /* 0x000e280000000a00 */
[----:B-1----:R-:W2:Y:S01]  /*0120*/  LDG.E.CONSTANT R3, desc[UR4][R2.64] ;  /* 0x0000000402037981 */ /* 0x002ea2000c1e9900 */
[----:B------:R-:W-:-:S04]  /*0130*/  IMAD R7, R7, UR6, R0 ;  /* 0x0000000607077c24 */ /* 0x000fc8000f8e0200 */
[----:B0-----:R-:W-:-:S05]  /*0140*/  IMAD.WIDE R4, R7, 0x4, R4 ;  /* 0x0000000407047825 */ /* 0x001fca00078e0204 */
[----:B--2---:R-:W-:Y:S01]  /*0150*/  STG.E desc[UR4][R4.64], R3 ;  /* 0x0000000304007986 */ /* 0x004fe2000c101904 */
[----:B------:R-:W-:Y:S05]  /*0160*/  EXIT ;  /* 0x000000000000794d */ /* 0x000fea0003800000 */
.L_x_1:
        /* <DEDUP_REMOVED lines=9> */
.L_x_3:


//--------------------- .nv.shared._Z22transpose_f32_f32_SMEMILi32EEvPKfPfii --------------------------
	.section	.nv.shared._Z22transpose_f32_f32_SMEMILi32EEvPKfPfii,"aw",@nobits
	.sectionflags	@""
	.align	4
.nv.shared._Z22transpose_f32_f32_SMEMILi32EEvPKfPfii:
	.zero		5248


//--------------------- .nv.shared.reserved.0     --------------------------
	.section	.nv.shared.reserved.0,"aw",@nobits
	.weak		__nv_reservedSMEM_offset_0_alias
	.size		__nv_reservedSMEM_offset_0_alias, 0, 64
	.other		__nv_reservedSMEM_offset_0_alias,@"STO_CUDA_RESERVED_SHARED STV_DEFAULT"
__nv_reservedSMEM_offset_0_alias:
	.zero		0
	.zero		64


//--------------------- .nv.constant0._Z22transpose_f32_f32_SMEMILi32EEvPKfPfii --------------------------
	.section	.nv.constant0._Z22transpose_f32_f32_SMEMILi32EEvPKfPfii,"a",@progbits
	.sectionflags	@""
	.align	4
.nv.constant0._Z22transpose_f32_f32_SMEMILi32EEvPKfPfii:
	.zero		920


//--------------------- .nv.constant0._Z23transpose_f32_f32_naivePKfPfii --------------------------
	.section	.nv.constant0._Z23transpose_f32_f32_naivePKfPfii,"a",@progbits
	.sectionflags	@""
	.align	4
.nv.constant0._Z23transpose_f32_f32_naivePKfPfii:
	.zero		920


//--------------------- SYMBOLS --------------------------

	.type		.nv.reservedSmem.offset0,@object
	.size		.nv.reservedSmem.offset0,0x4
	.type		.nv.reservedSmem.cap,@object
	.size		.nv.reservedSmem.cap,0x4
